//
// Generated by NVIDIA NVVM Compiler
//
// Compiler Build ID: CL-36424714
// Cuda compilation tools, release 13.0, V13.0.88
// Based on NVVM 20.0.0
//

.version 9.0
.target sm_100
.address_size 64

	// .globl	_Z15deviceIterationPiS_ii

.visible .entry _Z15deviceIterationPiS_ii(
	.param .u64 .ptr .align 1 _Z15deviceIterationPiS_ii_param_0,
	.param .u64 .ptr .align 1 _Z15deviceIterationPiS_ii_param_1,
	.param .u32 _Z15deviceIterationPiS_ii_param_2,
	.param .u32 _Z15deviceIterationPiS_ii_param_3
)
{
	.reg .pred 	%p<11>;
	.reg .b32 	%r<46>;
	.reg .b64 	%rd<25>;

	ld.param.u64 	%rd1, [_Z15deviceIterationPiS_ii_param_0];
	ld.param.u64 	%rd2, [_Z15deviceIterationPiS_ii_param_1];
	ld.param.u32 	%r3, [_Z15deviceIterationPiS_ii_param_2];
	ld.param.u32 	%r4, [_Z15deviceIterationPiS_ii_param_3];
	mov.u32 	%r1, %ctaid.x;
	mul.lo.s32 	%r5, %r4, %r3;
	setp.ge.s32 	%p4, %r1, %r5;
	@%p4 bra 	$L__BB0_6;
	cvta.to.global.u64 	%rd3, %rd2;
	div.s32 	%r7, %r1, %r3;
	mul.lo.s32 	%r8, %r7, %r3;
	sub.s32 	%r9, %r1, %r8;
	add.s32 	%r10, %r4, %r7;
	add.s32 	%r11, %r10, -1;
	rem.s32 	%r12, %r11, %r4;
	add.s32 	%r13, %r7, 1;
	rem.s32 	%r14, %r13, %r4;
	add.s32 	%r15, %r9, 1;
	rem.s32 	%r16, %r15, %r3;
	add.s32 	%r17, %r3, %r9;
	add.s32 	%r18, %r17, -1;
	rem.s32 	%r19, %r18, %r3;
	mul.lo.s32 	%r20, %r14, %r3;
	add.s32 	%r21, %r20, %r9;
	mul.wide.s32 	%rd4, %r21, 4;
	add.s64 	%rd5, %rd3, %rd4;
	ld.global.u32 	%r22, [%rd5];
	mul.lo.s32 	%r23, %r12, %r3;
	add.s32 	%r24, %r23, %r9;
	mul.wide.s32 	%rd6, %r24, 4;
	add.s64 	%rd7, %rd3, %rd6;
	ld.global.u32 	%r25, [%rd7];
	add.s32 	%r26, %r25, %r22;
	add.s32 	%r27, %r19, %r8;
	mul.wide.s32 	%rd8, %r27, 4;
	add.s64 	%rd9, %rd3, %rd8;
	ld.global.u32 	%r28, [%rd9];
	add.s32 	%r29, %r26, %r28;
	add.s32 	%r30, %r16, %r8;
	mul.wide.s32 	%rd10, %r30, 4;
	add.s64 	%rd11, %rd3, %rd10;
	ld.global.u32 	%r31, [%rd11];
	add.s32 	%r32, %r29, %r31;
	add.s32 	%r33, %r19, %r20;
	mul.wide.s32 	%rd12, %r33, 4;
	add.s64 	%rd13, %rd3, %rd12;
	ld.global.u32 	%r34, [%rd13];
	add.s32 	%r35, %r32, %r34;
	add.s32 	%r36, %r20, %r16;
	mul.wide.s32 	%rd14, %r36, 4;
	add.s64 	%rd15, %rd3, %rd14;
	ld.global.u32 	%r37, [%rd15];
	add.s32 	%r38, %r35, %r37;
	add.s32 	%r39, %r19, %r23;
	mul.wide.s32 	%rd16, %r39, 4;
	add.s64 	%rd17, %rd3, %rd16;
	ld.global.u32 	%r40, [%rd17];
	add.s32 	%r41, %r38, %r40;
	add.s32 	%r42, %r16, %r23;
	mul.wide.s32 	%rd18, %r42, 4;
	add.s64 	%rd19, %rd3, %rd18;
	ld.global.u32 	%r43, [%rd19];
	add.s32 	%r2, %r41, %r43;
	mul.wide.u32 	%rd20, %r1, 4;
	add.s64 	%rd21, %rd3, %rd20;
	ld.global.u32 	%r6, [%rd21];
	mov.pred 	%p10, 0;
	setp.eq.s32 	%p6, %r6, 0;
	@%p6 bra 	$L__BB0_4;
	setp.ne.s32 	%p7, %r6, 1;
	@%p7 bra 	$L__BB0_5;
	and.b32  	%r44, %r2, -2;
	setp.eq.s32 	%p10, %r44, 2;
	bra.uni 	$L__BB0_5;
$L__BB0_4:
	setp.eq.s32 	%p8, %r2, 3;
	setp.eq.s32 	%p9, %r2, 6;
	or.pred  	%p10, %p8, %p9;
$L__BB0_5:
	selp.u32 	%r45, 1, 0, %p10;
	cvta.to.global.u64 	%rd22, %rd1;
	add.s64 	%rd24, %rd22, %rd20;
	st.global.u32 	[%rd24], %r45;
$L__BB0_6:
	ret;

}


// ===== COMPILED SASS (sm_100) =====

	.target	sm_100

	.elftype	@"ET_EXEC"


//--------------------- .note.nv.tkinfo           --------------------------
	.section	.note.nv.tkinfo,"",@"SHT_NOTE"
	.sectionflags	@"SHF_NOTE_NV_TKINFO"
	.tkinfo
        /*0018*/ 	.word	0x00000002
        /*0030*/ 	.string	""
        /*0030*/ 	.string	"ptxas"
        /*0030*/ 	.string	"Cuda compilation tools, release 13.0, V13.0.88"
        /*0030*/ 	.string	"Build cuda_13.0.r13.0/compiler.36424714_0"
        /*0030*/ 	.string	"-arch sm_100 -m 64 "



//--------------------- .note.nv.cuinfo           --------------------------
	.section	.note.nv.cuinfo,"",@"SHT_NOTE"
	.sectionflags	@"SHF_NOTE_NV_CUINFO"
        /*0018*/ 	.short	0x0002
        /*001a*/ 	.short	0x0064
        /*001c*/ 	.short	0x0082
	.zero		2


//--------------------- .nv.info                  --------------------------
	.section	.nv.info,"",@"SHT_CUDA_INFO"
	.align	4


	//----- nvinfo : EIATTR_REGCOUNT
	.align		4
        /*0000*/ 	.byte	0x04, 0x2f
        /*0002*/ 	.short	(.L_1 - .L_0)
	.align		4
.L_0:
        /*0004*/ 	.word	index@(_Z15deviceIterationPiS_ii)
        /*0008*/ 	.word	0x0000001c


	//----- nvinfo : EIATTR_FRAME_SIZE
	.align		4
.L_1:
        /*000c*/ 	.byte	0x04, 0x11
        /*000e*/ 	.short	(.L_3 - .L_2)
	.align		4
.L_2:
        /*0010*/ 	.word	index@(_Z15deviceIterationPiS_ii)
        /*0014*/ 	.word	0x00000000


	//----- nvinfo : EIATTR_MIN_STACK_SIZE
	.align		4
.L_3:
        /*0018*/ 	.byte	0x04, 0x12
        /*001a*/ 	.short	(.L_5 - .L_4)
	.align		4
.L_4:
        /*001c*/ 	.word	index@(_Z15deviceIterationPiS_ii)
        /*0020*/ 	.word	0x00000000
.L_5:


//--------------------- .nv.compat                --------------------------
	.section	.nv.compat,"",@"SHT_CUDA_COMPAT_INFO"
	.align	4
        /*0000*/ 	.byte	0x02, 0x09, 0x00, 0x00, 0x02, 0x02, 0x01, 0x00, 0x02, 0x05, 0x05, 0x00, 0x03, 0x07, 0x01, 0x01
        /*0010*/ 	.byte	0x02, 0x03, 0x00, 0x00, 0x02, 0x06, 0x01, 0x00, 0x04, 0x0b, 0x08, 0x00, 0x09, 0x00, 0x00, 0x00
        /*0020*/ 	.byte	0x00, 0x00, 0x00, 0x00


//--------------------- .nv.info._Z15deviceIterationPiS_ii --------------------------
	.section	.nv.info._Z15deviceIterationPiS_ii,"",@"SHT_CUDA_INFO"
	.sectionflags	@""
	.align	4


	//----- nvinfo : EIATTR_CUDA_API_VERSION
	.align		4
        /*0000*/ 	.byte	0x04, 0x37
        /*0002*/ 	.short	(.L_7 - .L_6)
.L_6:
        /*0004*/ 	.word	0x00000082


	//----- nvinfo : EIATTR_KPARAM_INFO
	.align		4
.L_7:
        /*0008*/ 	.byte	0x04, 0x17
        /*000a*/ 	.short	(.L_9 - .L_8)
.L_8:
        /*000c*/ 	.word	0x00000000
        /*0010*/ 	.short	0x0003
        /*0012*/ 	.short	0x0014
        /*0014*/ 	.byte	0x00, 0xf0, 0x11, 0x00


	//----- nvinfo : EIATTR_KPARAM_INFO
	.align		4
.L_9:
        /*0018*/ 	.byte	0x04, 0x17
        /*001a*/ 	.short	(.L_11 - .L_10)
.L_10:
        /*001c*/ 	.word	0x00000000
        /*0020*/ 	.short	0x0002
        /*0022*/ 	.short	0x0010
        /*0024*/ 	.byte	0x00, 0xf0, 0x11, 0x00


	//----- nvinfo : EIATTR_KPARAM_INFO
	.align		4
.L_11:
        /*0028*/ 	.byte	0x04, 0x17
        /*002a*/ 	.short	(.L_13 - .L_12)
.L_12:
        /*002c*/ 	.word	0x00000000
        /*0030*/ 	.short	0x0001
        /*0032*/ 	.short	0x0008
        /*0034*/ 	.byte	0x00, 0xf5, 0x21, 0x00


	//----- nvinfo : EIATTR_KPARAM_INFO
	.align		4
.L_13:
        /*0038*/ 	.byte	0x04, 0x17
        /*003a*/ 	.short	(.L_15 - .L_14)
.L_14:
        /*003c*/ 	.word	0x00000000
        /*0040*/ 	.short	0x0000
        /*0042*/ 	.short	0x0000
        /*0044*/ 	.byte	0x00, 0xf5, 0x21, 0x00


	//----- nvinfo : EIATTR_SPARSE_MMA_MASK
	.align		4
.L_15:
        /*0048*/ 	.byte	0x03, 0x50
        /*004a*/ 	.short	0x0000


	//----- nvinfo : EIATTR_MAXREG_COUNT
	.align		4
        /*004c*/ 	.byte	0x03, 0x1b
        /*004e*/ 	.short	0x00ff


	//----- nvinfo : EIATTR_MERCURY_ISA_VERSION
	.align		4
        /*0050*/ 	.byte	0x03, 0x5f
        /*0052*/ 	.short	0x0101


	//----- nvinfo : EIATTR_VRC_CTA_INIT_COUNT
	.align		4
        /*0054*/ 	.byte	0x02, 0x4a
	.zero		1
	.zero		1


	//----- nvinfo : EIATTR_EXIT_INSTR_OFFSETS
	.align		4
        /*0058*/ 	.byte	0x04, 0x1c
        /*005a*/ 	.short	(.L_17 - .L_16)


	//   ....[0]....
.L_16:
        /*005c*/ 	.word	0x00000050


	//   ....[1]....
        /*0060*/ 	.word	0x000008f0


	//----- nvinfo : EIATTR_CBANK_PARAM_SIZE
	.align		4
.L_17:
        /*0064*/ 	.byte	0x03, 0x19
        /*0066*/ 	.short	0x0018


	//----- nvinfo : EIATTR_PARAM_CBANK
	.align		4
        /*0068*/ 	.byte	0x04, 0x0a
        /*006a*/ 	.short	(.L_19 - .L_18)
	.align		4
.L_18:
        /*006c*/ 	.word	index@(.nv.constant0._Z15deviceIterationPiS_ii)
        /*0070*/ 	.short	0x0380
        /*0072*/ 	.short	0x0018


	//----- nvinfo : EIATTR_SW_WAR
	.align		4
.L_19:
        /*0074*/ 	.byte	0x04, 0x36
        /*0076*/ 	.short	(.L_21 - .L_20)
.L_20:
        /*0078*/ 	.word	0x00000008
.L_21:


//--------------------- .nv.callgraph             --------------------------
	.section	.nv.callgraph,"",@"SHT_CUDA_CALLGRAPH"
	.align	4
	.sectionentsize	8
	.align		4
        /*0000*/ 	.word	0x00000000
	.align		4
        /*0004*/ 	.word	0xffffffff
	.align		4
        /*0008*/ 	.word	0x00000000
	.align		4
        /*000c*/ 	.word	0xfffffffe
	.align		4
        /*0010*/ 	.word	0x00000000
	.align		4
        /*0014*/ 	.word	0xfffffffd
	.align		4
        /*0018*/ 	.word	0x00000000
	.align		4
        /*001c*/ 	.word	0xfffffffc


//--------------------- .text._Z15deviceIterationPiS_ii --------------------------
	.section	.text._Z15deviceIterationPiS_ii,"ax",@progbits
	.align	128
        .global         _Z15deviceIterationPiS_ii
        .type           _Z15deviceIterationPiS_ii,@function
        .size           _Z15deviceIterationPiS_ii,(.L_x_3 - _Z15deviceIterationPiS_ii)
        .other          _Z15deviceIterationPiS_ii,@"STO_CUDA_ENTRY STV_DEFAULT"
_Z15deviceIterationPiS_ii:
.text._Z15deviceIterationPiS_ii:
[----:B------:R-:W-:Y:S01]  /*0000*/  LDC R1, c[0x0][0x37c] ;  /* 0x0000df00ff017b82 */ /* 0x000fe20000000800 */
[----:B------:R-:W0:Y:S07]  /*0010*/  S2R R5, SR_CTAID.X ;  /* 0x0000000000057919 */ /* 0x000e2e0000002500 */
[----:B------:R-:W1:Y:S02]  /*0020*/  LDC.64 R6, c[0x0][0x390] ;  /* 0x0000e400ff067b82 */ /* 0x000e640000000a00 */
[----:B-1----:R-:W-:-:S05]  /*0030*/  IMAD R0, R7, R6, RZ ;  /* 0x0000000607007224 */ /* 0x002fca00078e02ff */
[----:B0-----:R-:W-:-:S13]  /*0040*/  ISETP.GE.AND P0, PT, R5, R0, PT ;  /* 0x000000000500720c */ /* 0x001fda0003f06270 */
[----:B------:R-:W-:Y:S05]  /*0050*/  @P0 EXIT ;  /* 0x000000000000094d */ /* 0x000fea0003800000 */
[----:B------:R-:W-:Y:S01]  /*0060*/  IABS R0, R6 ;  /* 0x0000000600007213 */ /* 0x000fe20000000000 */
[----:B------:R-:W-:Y:S01]  /*0070*/  HFMA2 R2, -RZ, RZ, 0, 0 ;  /* 0x00000000ff027431 */ /* 0x000fe200000001ff */
[----:B------:R-:W-:Y:S01]  /*0080*/  IABS R10, R5 ;  /* 0x00000005000a7213 */ /* 0x000fe20000000000 */
[----:B------:R-:W0:Y:S01]  /*0090*/  LDCU.64 UR4, c[0x0][0x358] ;  /* 0x00006b00ff0477ac */ /* 0x000e220008000a00 */
[----:B------:R-:W1:Y:S01]  /*00a0*/  I2F.RP R4, R0 ;  /* 0x0000000000047306 */ /* 0x000e620000209400 */
[----:B------:R-:W-:-:S07]  /*00b0*/  IABS R11, R7 ;  /* 0x00000007000b7213 */ /* 0x000fce0000000000 */
[----:B-1----:R-:W1:Y:S02]  /*00c0*/  MUFU.RCP R4, R4 ;  /* 0x0000000400047308 */ /* 0x002e640000001000 */
[----:B-1----:R-:W-:-:S06]  /*00d0*/  VIADD R8, R4, 0xffffffe ;  /* 0x0ffffffe04087836 */ /* 0x002fcc0000000000 */
[----:B------:R-:W1:Y:S02]  /*00e0*/  F2I.FTZ.U32.TRUNC.NTZ R3, R8 ;  /* 0x0000000800037305 */ /* 0x000e64000021f000 */
[----:B-1----:R-:W-:-:S04]  /*00f0*/  IMAD.MOV R9, RZ, RZ, -R3 ;  /* 0x000000ffff097224 */ /* 0x002fc800078e0a03 */
[----:B------:R-:W-:-:S04]  /*0100*/  IMAD R9, R9, R0, RZ ;  /* 0x0000000009097224 */ /* 0x000fc800078e02ff */
[----:B------:R-:W-:-:S04]  /*0110*/  IMAD.HI.U32 R3, R3, R9, R2 ;  /* 0x0000000903037227 */ /* 0x000fc800078e0002 */
[----:B------:R-:W-:Y:S02]  /*0120*/  IMAD.MOV.U32 R9, RZ, RZ, R10 ;  /* 0x000000ffff097224 */ /* 0x000fe400078e000a */
[----:B------:R-:W-:Y:S02]  /*0130*/  IMAD.MOV.U32 R2, RZ, RZ, R11 ;  /* 0x000000ffff027224 */ /* 0x000fe400078e000b */
[----:B------:R-:W-:Y:S02]  /*0140*/  IMAD.HI.U32 R4, R3, R9, RZ ;  /* 0x0000000903047227 */ /* 0x000fe400078e00ff */
[----:B------:R-:W1:Y:S03]  /*0150*/  I2F.RP R10, R2 ;  /* 0x00000002000a7306 */ /* 0x000e660000209400 */
[----:B------:R-:W-:-:S05]  /*0160*/  IADD3 R8, PT, PT, -R4, RZ, RZ ;  /* 0x000000ff04087210 */ /* 0x000fca0007ffe1ff */
[----:B------:R-:W-:Y:S01]  /*0170*/  IMAD R9, R0, R8, R9 ;  /* 0x0000000800097224 */ /* 0x000fe200078e0209 */
[----:B------:R-:W-:-:S04]  /*0180*/  LOP3.LUT R8, R5, R6, RZ, 0x3c, !PT ;  /* 0x0000000605087212 */ /* 0x000fc800078e3cff */
[----:B------:R-:W-:Y:S01]  /*0190*/  ISETP.GT.U32.AND P1, PT, R0, R9, PT ;  /* 0x000000090000720c */ /* 0x000fe20003f24070 */
[----:B-1----:R-:W1:Y:S01]  /*01a0*/  MUFU.RCP R10, R10 ;  /* 0x0000000a000a7308 */ /* 0x002e620000001000 */
[----:B------:R-:W-:-:S11]  /*01b0*/  ISETP.GE.AND P2, PT, R8, RZ, PT ;  /* 0x000000ff0800720c */ /* 0x000fd60003f46270 */
[----:B------:R-:W-:Y:S01]  /*01c0*/  @!P1 IMAD.IADD R9, R9, 0x1, -R0 ;  /* 0x0000000109099824 */ /* 0x000fe200078e0a00 */
[----:B------:R-:W-:-:S04]  /*01d0*/  @!P1 IADD3 R4, PT, PT, R4, 0x1, RZ ;  /* 0x0000000104049810 */ /* 0x000fc80007ffe0ff */
[----:B------:R-:W-:Y:S01]  /*01e0*/  ISETP.GE.U32.AND P0, PT, R9, R0, PT ;  /* 0x000000000900720c */ /* 0x000fe20003f06070 */
[----:B-1----:R-:W-:-:S04]  /*01f0*/  VIADD R12, R10, 0xffffffe ;  /* 0x0ffffffe0a0c7836 */ /* 0x002fc80000000000 */
[----:B------:R1:W2:Y:S08]  /*0200*/  F2I.FTZ.U32.TRUNC.NTZ R13, R12 ;  /* 0x0000000c000d7305 */ /* 0x0002b0000021f000 */
[----:B------:R-:W-:Y:S01]  /*0210*/  @P0 VIADD R4, R4, 0x1 ;  /* 0x0000000104040836 */ /* 0x000fe20000000000 */
[----:B------:R-:W-:Y:S02]  /*0220*/  ISETP.NE.AND P0, PT, R6, RZ, PT ;  /* 0x000000ff0600720c */ /* 0x000fe40003f05270 */
[----:B-1----:R-:W-:Y:S01]  /*0230*/  MOV R12, RZ ;  /* 0x000000ff000c7202 */ /* 0x002fe20000000f00 */
[----:B------:R-:W-:Y:S01]  /*0240*/  IMAD.MOV.U32 R9, RZ, RZ, R4 ;  /* 0x000000ffff097224 */ /* 0x000fe200078e0004 */
[----:B------:R-:W-:Y:S01]  /*0250*/  LOP3.LUT R4, RZ, R6, RZ, 0x33, !PT ;  /* 0x00000006ff047212 */ /* 0x000fe200078e33ff */
[----:B--2---:R-:W-:-:S03]  /*0260*/  IMAD.MOV R15, RZ, RZ, -R13 ;  /* 0x000000ffff0f7224 */ /* 0x004fc600078e0a0d */
[----:B------:R-:W-:Y:S01]  /*0270*/  @!P2 IADD3 R9, PT, PT, -R9, RZ, RZ ;  /* 0x000000ff0909a210 */ /* 0x000fe20007ffe1ff */
[----:B------:R-:W-:-:S03]  /*0280*/  IMAD R15, R15, R2, RZ ;  /* 0x000000020f0f7224 */ /* 0x000fc600078e02ff */
[----:B------:R-:W-:Y:S01]  /*0290*/  SEL R9, R4, R9, !P0 ;  /* 0x0000000904097207 */ /* 0x000fe20004000000 */
[----:B------:R-:W-:-:S03]  /*02a0*/  IMAD.HI.U32 R12, R13, R15, R12 ;  /* 0x0000000f0d0c7227 */ /* 0x000fc600078e000c */
[C---:B------:R-:W-:Y:S01]  /*02b0*/  IADD3 R8, PT, PT, R9.reuse, -0x1, R7 ;  /* 0xffffffff09087810 */ /* 0x040fe20007ffe007 */
[----:B------:R-:W-:-:S03]  /*02c0*/  VIADD R14, R9, 0x1 ;  /* 0x00000001090e7836 */ /* 0x000fc60000000000 */
[----:B------:R-:W-:Y:S01]  /*02d0*/  IABS R10, R8 ;  /* 0x00000008000a7213 */ /* 0x000fe20000000000 */
[----:B------:R-:W-:Y:S01]  /*02e0*/  IMAD.MOV R11, RZ, RZ, -R9 ;  /* 0x000000ffff0b7224 */ /* 0x000fe200078e0a09 */
[----:B------:R-:W-:-:S03]  /*02f0*/  IABS R16, R14 ;  /* 0x0000000e00107213 */ /* 0x000fc60000000000 */
[----:B------:R-:W-:Y:S02]  /*0300*/  IMAD.MOV.U32 R13, RZ, RZ, R10 ;  /* 0x000000ffff0d7224 */ /* 0x000fe400078e000a */
[----:B------:R-:W-:Y:S01]  /*0310*/  IMAD R11, R6, R11, R5 ;  /* 0x0000000b060b7224 */ /* 0x000fe200078e0205 */
[----:B------:R-:W-:Y:S01]  /*0320*/  MOV R15, R16 ;  /* 0x00000010000f7202 */ /* 0x000fe20000000f00 */
[----:B------:R-:W-:-:S03]  /*0330*/  IMAD.HI.U32 R10, R12, R13, RZ ;  /* 0x0000000d0c0a7227 */ /* 0x000fc600078e00ff */
[C---:B------:R-:W-:Y:S01]  /*0340*/  IADD3 R17, PT, PT, R11.reuse, -0x1, R6 ;  /* 0xffffffff0b117810 */ /* 0x040fe20007ffe006 */
[----:B------:R-:W-:Y:S02]  /*0350*/  VIADD R16, R11, 0x1 ;  /* 0x000000010b107836 */ /* 0x000fe40000000000 */
[----:B------:R-:W-:Y:S01]  /*0360*/  IMAD.HI.U32 R12, R12, R15, RZ ;  /* 0x0000000f0c0c7227 */ /* 0x000fe200078e00ff */
[----:B------:R-:W-:Y:S02]  /*0370*/  IABS R21, R17 ;  /* 0x0000001100157213 */ /* 0x000fe40000000000 */
[----:B------:R-:W-:Y:S01]  /*0380*/  IABS R19, R16 ;  /* 0x0000001000137213 */ /* 0x000fe20000000000 */
[----:B------:R-:W-:Y:S01]  /*0390*/  IMAD.MOV R10, RZ, RZ, -R10 ;  /* 0x000000ffff0a7224 */ /* 0x000fe200078e0a0a */
[----:B------:R-:W-:-:S03]  /*03a0*/  IADD3 R12, PT, PT, -R12, RZ, RZ ;  /* 0x000000ff0c0c7210 */ /* 0x000fc60007ffe1ff */
[----:B------:R-:W-:Y:S02]  /*03b0*/  IMAD R13, R2, R10, R13 ;  /* 0x0000000a020d7224 */ /* 0x000fe400078e020d */
[----:B------:R-:W-:-:S03]  /*03c0*/  IMAD.HI.U32 R10, R3, R19, RZ ;  /* 0x00000013030a7227 */ /* 0x000fc600078e00ff */
[C---:B------:R-:W-:Y:S01]  /*03d0*/  ISETP.GT.U32.AND P1, PT, R2.reuse, R13, PT ;  /* 0x0000000d0200720c */ /* 0x040fe20003f24070 */
[----:B------:R-:W-:Y:S02]  /*03e0*/  IMAD R15, R2, R12, R15 ;  /* 0x0000000c020f7224 */ /* 0x000fe400078e020f */
[----:B------:R-:W-:-:S03]  /*03f0*/  IMAD.HI.U32 R3, R3, R21, RZ ;  /* 0x0000001503037227 */ /* 0x000fc600078e00ff */
[----:B------:R-:W-:Y:S01]  /*0400*/  ISETP.GT.U32.AND P2, PT, R2, R15, PT ;  /* 0x0000000f0200720c */ /* 0x000fe20003f44070 */
[----:B------:R-:W-:Y:S02]  /*0410*/  IMAD.MOV R3, RZ, RZ, -R3 ;  /* 0x000000ffff037224 */ /* 0x000fe400078e0a03 */
[----:B------:R-:W-:Y:S02]  /*0420*/  IMAD.MOV R10, RZ, RZ, -R10 ;  /* 0x000000ffff0a7224 */ /* 0x000fe400078e0a0a */
[C---:B------:R-:W-:Y:S02]  /*0430*/  IMAD R21, R0.reuse, R3, R21 ;  /* 0x0000000300157224 */ /* 0x040fe400078e0215 */
[C---:B------:R-:W-:Y:S01]  /*0440*/  IMAD R19, R0.reuse, R10, R19 ;  /* 0x0000000a00137224 */ /* 0x040fe200078e0213 */
[----:B------:R-:W-:Y:S02]  /*0450*/  @!P1 IADD3 R13, PT, PT, R13, -R2, RZ ;  /* 0x800000020d0d9210 */ /* 0x000fe40007ffe0ff */
[----:B------:R-:W-:-:S02]  /*0460*/  ISETP.GT.U32.AND P6, PT, R0, R21, PT ;  /* 0x000000150000720c */ /* 0x000fc40003fc4070 */
[----:B------:R-:W-:Y:S01]  /*0470*/  ISETP.GT.U32.AND P4, PT, R0, R19, PT ;  /* 0x000000130000720c */ /* 0x000fe20003f84070 */
[----:B------:R-:W-:Y:S01]  /*0480*/  @!P2 IMAD.IADD R15, R15, 0x1, -R2 ;  /* 0x000000010f0fa824 */ /* 0x000fe200078e0a02 */
[----:B------:R-:W-:Y:S02]  /*0490*/  ISETP.GT.U32.AND P3, PT, R2, R13, PT ;  /* 0x0000000d0200720c */ /* 0x000fe40003f64070 */
[----:B------:R-:W-:Y:S02]  /*04a0*/  ISETP.GE.AND P1, PT, R8, RZ, PT ;  /* 0x000000ff0800720c */ /* 0x000fe40003f26270 */
[----:B------:R-:W-:Y:S02]  /*04b0*/  ISETP.GT.U32.AND P5, PT, R2, R15, PT ;  /* 0x0000000f0200720c */ /* 0x000fe40003fa4070 */
[----:B------:R-:W-:Y:S02]  /*04c0*/  ISETP.GE.AND P2, PT, R14, RZ, PT ;  /* 0x000000ff0e00720c */ /* 0x000fe40003f46270 */
[----:B------:R-:W-:Y:S01]  /*04d0*/  LOP3.LUT R8, RZ, R7, RZ, 0x33, !PT ;  /* 0x00000007ff087212 */ /* 0x000fe200078e33ff */
[----:B------:R-:W-:Y:S01]  /*04e0*/  @!P6 IMAD.IADD R21, R21, 0x1, -R0 ;  /* 0x000000011515e824 */ /* 0x000fe200078e0a00 */
[----:B------:R-:W-:-:S02]  /*04f0*/  ISETP.GE.AND P6, PT, R17, RZ, PT ;  /* 0x000000ff1100720c */ /* 0x000fc40003fc6270 */
[----:B------:R-:W-:Y:S01]  /*0500*/  @!P4 IADD3 R19, PT, PT, R19, -R0, RZ ;  /* 0x800000001313c210 */ /* 0x000fe20007ffe0ff */
[----:B------:R-:W-:Y:S01]  /*0510*/  @!P3 IMAD.IADD R13, R13, 0x1, -R2 ;  /* 0x000000010d0db824 */ /* 0x000fe200078e0a02 */
[C---:B------:R-:W-:Y:S02]  /*0520*/  ISETP.GT.U32.AND P3, PT, R0.reuse, R21, PT ;  /* 0x000000150000720c */ /* 0x040fe40003f64070 */
[----:B------:R-:W-:Y:S02]  /*0530*/  ISETP.GT.U32.AND P4, PT, R0, R19, PT ;  /* 0x000000130000720c */ /* 0x000fe40003f84070 */
[----:B------:R-:W-:Y:S02]  /*0540*/  @!P5 IADD3 R15, PT, PT, R15, -R2, RZ ;  /* 0x800000020f0fd210 */ /* 0x000fe40007ffe0ff */
[----:B------:R-:W1:Y:S01]  /*0550*/  LDC.64 R2, c[0x0][0x388] ;  /* 0x0000e200ff027b82 */ /* 0x000e620000000a00 */
[----:B------:R-:W-:Y:S02]  /*0560*/  ISETP.GE.AND P5, PT, R16, RZ, PT ;  /* 0x000000ff1000720c */ /* 0x000fe40003fa6270 */
[----:B------:R-:W-:Y:S01]  /*0570*/  IMAD.MOV.U32 R17, RZ, RZ, R15 ;  /* 0x000000ffff117224 */ /* 0x000fe200078e000f */
[----:B------:R-:W-:-:S02]  /*0580*/  @!P1 IADD3 R13, PT, PT, -R13, RZ, RZ ;  /* 0x000000ff0d0d9210 */ /* 0x000fc40007ffe1ff */
[----:B------:R-:W-:Y:S01]  /*0590*/  ISETP.NE.AND P1, PT, R7, RZ, PT ;  /* 0x000000ff0700720c */ /* 0x000fe20003f25270 */
[----:B------:R-:W-:Y:S01]  /*05a0*/  @!P2 IMAD.MOV R17, RZ, RZ, -R17 ;  /* 0x000000ffff11a224 */ /* 0x000fe200078e0a11 */
[----:B------:R-:W-:Y:S01]  /*05b0*/  @!P3 IADD3 R21, PT, PT, R21, -R0, RZ ;  /* 0x800000001515b210 */ /* 0x000fe20007ffe0ff */
[----:B------:R-:W-:Y:S01]  /*05c0*/  @!P4 IMAD.IADD R19, R19, 0x1, -R0 ;  /* 0x000000011313c824 */ /* 0x000fe200078e0a00 */
[C---:B------:R-:W-:Y:S02]  /*05d0*/  SEL R15, R8.reuse, R13, !P1 ;  /* 0x0000000d080f7207 */ /* 0x040fe40004800000 */
[----:B------:R-:W-:Y:S02]  /*05e0*/  @!P6 IADD3 R21, PT, PT, -R21, RZ, RZ ;  /* 0x000000ff1515e210 */ /* 0x000fe40007ffe1ff */
[----:B------:R-:W-:Y:S01]  /*05f0*/  @!P5 IMAD.MOV R19, RZ, RZ, -R19 ;  /* 0x000000ffff13d224 */ /* 0x000fe200078e0a13 */
[----:B------:R-:W-:Y:S02]  /*0600*/  SEL R25, R8, R17, !P1 ;  /* 0x0000001108197207 */ /* 0x000fe40004800000 */
[----:B------:R-:W-:-:S02]  /*0610*/  SEL R21, R4, R21, !P0 ;  /* 0x0000001504157207 */ /* 0x000fc40004000000 */
[----:B------:R-:W-:Y:S01]  /*0620*/  SEL R4, R4, R19, !P0 ;  /* 0x0000001304047207 */ /* 0x000fe20004000000 */
[-C--:B------:R-:W-:Y:S02]  /*0630*/  IMAD R13, R25, R6.reuse, R11 ;  /* 0x00000006190d7224 */ /* 0x080fe400078e020b */
[-C--:B------:R-:W-:Y:S02]  /*0640*/  IMAD R7, R9, R6.reuse, R21 ;  /* 0x0000000609077224 */ /* 0x080fe400078e0215 */
[-C--:B------:R-:W-:Y:S02]  /*0650*/  IMAD R11, R15, R6.reuse, R11 ;  /* 0x000000060f0b7224 */ /* 0x080fe400078e020b */
[-C--:B------:R-:W-:Y:S02]  /*0660*/  IMAD R17, R9, R6.reuse, R4 ;  /* 0x0000000609117224 */ /* 0x080fe400078e0204 */
[-CC-:B------:R-:W-:Y:S02]  /*0670*/  IMAD R23, R25, R6.reuse, R21.reuse ;  /* 0x0000000619177224 */ /* 0x180fe400078e0215 */
[----:B------:R-:W-:-:S02]  /*0680*/  IMAD R19, R15, R6, R21 ;  /* 0x000000060f137224 */ /* 0x000fc400078e0215 */
[----:B------:R-:W-:Y:S02]  /*0690*/  IMAD R25, R25, R6, R4 ;  /* 0x0000000619197224 */ /* 0x000fe400078e0204 */
[----:B-1----:R-:W-:-:S04]  /*06a0*/  IMAD.WIDE R8, R7, 0x4, R2 ;  /* 0x0000000407087825 */ /* 0x002fc800078e0202 */
[----:B------:R-:W-:Y:S02]  /*06b0*/  IMAD R15, R15, R6, R4 ;  /* 0x000000060f0f7224 */ /* 0x000fe400078e0204 */
[--C-:B------:R-:W-:Y:S01]  /*06c0*/  IMAD.WIDE.U32 R6, R5, 0x4, R2.reuse ;  /* 0x0000000405067825 */ /* 0x100fe200078e0002 */
[----:B0-----:R-:W2:Y:S03]  /*06d0*/  LDG.E R8, desc[UR4][R8.64] ;  /* 0x0000000408087981 */ /* 0x001ea6000c1e1900 */
[--C-:B------:R-:W-:Y:S02]  /*06e0*/  IMAD.WIDE R12, R13, 0x4, R2.reuse ;  /* 0x000000040d0c7825 */ /* 0x100fe400078e0202 */
[----:B------:R-:W3:Y:S02]  /*06f0*/  LDG.E R6, desc[UR4][R6.64] ;  /* 0x0000000406067981 */ /* 0x000ee4000c1e1900 */
[----:B------:R-:W-:-:S02]  /*0700*/  IMAD.WIDE R10, R11, 0x4, R2 ;  /* 0x000000040b0a7825 */ /* 0x000fc400078e0202 */
[----:B------:R-:W2:Y:S02]  /*0710*/  LDG.E R12, desc[UR4][R12.64] ;  /* 0x000000040c0c7981 */ /* 0x000ea4000c1e1900 */
[--C-:B------:R-:W-:Y:S02]  /*0720*/  IMAD.WIDE R22, R23, 0x4, R2.reuse ;  /* 0x0000000417167825 */ /* 0x100fe400078e0202 */
[----:B------:R-:W2:Y:S02]  /*0730*/  LDG.E R11, desc[UR4][R10.64] ;  /* 0x000000040a0b7981 */ /* 0x000ea4000c1e1900 */
[--C-:B------:R-:W-:Y:S02]  /*0740*/  IMAD.WIDE R20, R17, 0x4, R2.reuse ;  /* 0x0000000411147825 */ /* 0x100fe400078e0202 */
[----:B------:R-:W4:Y:S02]  /*0750*/  LDG.E R22, desc[UR4][R22.64] ;  /* 0x0000000416167981 */ /* 0x000f24000c1e1900 */
[----:B------:R-:W-:-:S02]  /*0760*/  IMAD.WIDE R16, R25, 0x4, R2 ;  /* 0x0000000419107825 */ /* 0x000fc400078e0202 */
[----:B------:R-:W4:Y:S02]  /*0770*/  LDG.E R21, desc[UR4][R20.64] ;  /* 0x0000000414157981 */ /* 0x000f24000c1e1900 */
[--C-:B------:R-:W-:Y:S02]  /*0780*/  IMAD.WIDE R18, R19, 0x4, R2.reuse ;  /* 0x0000000413127825 */ /* 0x100fe400078e0202 */
[----:B------:R-:W5:Y:S02]  /*0790*/  LDG.E R17, desc[UR4][R16.64] ;  /* 0x0000000410117981 */ /* 0x000f64000c1e1900 */
[----:B------:R-:W-:Y:S02]  /*07a0*/  IMAD.WIDE R2, R15, 0x4, R2 ;  /* 0x000000040f027825 */ /* 0x000fe400078e0202 */
[----:B------:R-:W5:Y:S04]  /*07b0*/  LDG.E R18, desc[UR4][R18.64] ;  /* 0x0000000412127981 */ /* 0x000f68000c1e1900 */
[----:B------:R-:W5:Y:S01]  /*07c0*/  LDG.E R3, desc[UR4][R2.64] ;  /* 0x0000000402037981 */ /* 0x000f62000c1e1900 */
[----:B---3--:R-:W-:-:S02]  /*07d0*/  ISETP.NE.AND P0, PT, R6, RZ, PT ;  /* 0x000000ff0600720c */ /* 0x008fc40003f05270 */
[----:B--2---:R-:W-:-:S04]  /*07e0*/  IADD3 R8, PT, PT, R8, R11, R12 ;  /* 0x0000000b08087210 */ /* 0x004fc80007ffe00c */
[----:B----4-:R-:W-:-:S04]  /*07f0*/  IADD3 R8, PT, PT, R22, R8, R21 ;  /* 0x0000000816087210 */ /* 0x010fc80007ffe015 */
[----:B-----5:R-:W-:-:S04]  /*0800*/  IADD3 R8, PT, PT, R18, R8, R17 ;  /* 0x0000000812087210 */ /* 0x020fc80007ffe011 */
[----:B------:R-:W-:Y:S01]  /*0810*/  IADD3 R8, PT, PT, R8, R3, RZ ;  /* 0x0000000308087210 */ /* 0x000fe20007ffe0ff */
[----:B------:R-:W-:Y:S06]  /*0820*/  @!P0 BRA `(.L_x_0) ;  /* 0x0000000000188947 */ /* 0x000fec0003800000 */
[----:B------:R-:W-:Y:S02]  /*0830*/  ISETP.NE.AND P1, PT, R6, 0x1, PT ;  /* 0x000000010600780c */ /* 0x000fe40003f25270 */
[----:B------:R-:W-:-:S11]  /*0840*/  PLOP3.LUT P0, PT, PT, PT, PT, 0x8, 0x80 ;  /* 0x000000000080781c */ /* 0x000fd60003f0e170 */
[----:B------:R-:W-:Y:S05]  /*0850*/  @P1 BRA `(.L_x_1) ;  /* 0x0000000000141947 */ /* 0x000fea0003800000 */
[----:B------:R-:W-:-:S04]  /*0860*/  LOP3.LUT R0, R8, 0xfffffffe, RZ, 0xc0, !PT ;  /* 0xfffffffe08007812 */ /* 0x000fc800078ec0ff */
[----:B------:R-:W-:Y:S01]  /*0870*/  ISETP.EQ.AND P0, PT, R0, 0x2, PT ;  /* 0x000000020000780c */ /* 0x000fe20003f02270 */
[----:B------:R-:W-:-:S12]  /*0880*/  BRA `(.L_x_1) ;  /* 0x0000000000087947 */ /* 0x000fd80003800000 */
.L_x_0:
[----:B------:R-:W-:-:S04]  /*0890*/  ISETP.NE.AND P0, PT, R8, 0x6, PT ;  /* 0x000000060800780c */ /* 0x000fc80003f05270 */
[----:B------:R-:W-:-:S13]  /*08a0*/  ISETP.EQ.OR P0, PT, R8, 0x3, !P0 ;  /* 0x000000030800780c */ /* 0x000fda0004702670 */
.L_x_1:
[----:B------:R-:W0:Y:S01]  /*08b0*/  LDC.64 R2, c[0x0][0x380] ;  /* 0x0000e000ff027b82 */ /* 0x000e220000000a00 */
[----:B------:R-:W-:Y:S01]  /*08c0*/  SEL R7, RZ, 0x1, !P0 ;  /* 0x00000001ff077807 */ /* 0x000fe20004000000 */
[----:B0-----:R-:W-:-:S05]  /*08d0*/  IMAD.WIDE.U32 R2, R5, 0x4, R2 ;  /* 0x0000000405027825 */ /* 0x001fca00078e0002 */
[----:B------:R-:W-:Y:S01]  /*08e0*/  STG.E desc[UR4][R2.64], R7 ;  /* 0x0000000702007986 */ /* 0x000fe2000c101904 */
[----:B------:R-:W-:Y:S05]  /*08f0*/  EXIT ;  /* 0x000000000000794d */ /* 0x000fea0003800000 */
.L_x_2:
[----:B------:R-:W-:-:S00]  /*0900*/  BRA `(.L_x_2) ;  /* 0xfffffffc00fc7947 */ /* 0x000fc0000383ffff */
[----:B------:R-:W-:-:S00]  /*0910*/  NOP ;  /* 0x0000000000007918 */ /* 0x000fc00000000000 */
        /* <DEDUP_REMOVED lines=14> */
.L_x_3:


//--------------------- .nv.shared.reserved.0     --------------------------
	.section	.nv.shared.reserved.0,"aw",@nobits
	.weak		__nv_reservedSMEM_offset_0_alias
	.size		__nv_reservedSMEM_offset_0_alias, 0, 64
	.other		__nv_reservedSMEM_offset_0_alias,@"STO_CUDA_RESERVED_SHARED STV_DEFAULT"
__nv_reservedSMEM_offset_0_alias:
	.zero		0
	.zero		64


//--------------------- .nv.constant0._Z15deviceIterationPiS_ii --------------------------
	.section	.nv.constant0._Z15deviceIterationPiS_ii,"a",@progbits
	.sectionflags	@""
	.align	4
.nv.constant0._Z15deviceIterationPiS_ii:
	.zero		920


//--------------------- SYMBOLS --------------------------

	.type		.nv.reservedSmem.offset0,@object
	.size		.nv.reservedSmem.offset0,0x4
